	.headerflags	@"EF_CUDA_TEXMODE_UNIFIED EF_CUDA_64BIT_ADDRESS EF_CUDA_ACCELERATORS EF_CUDA_SM90 EF_CUDA_VIRTUAL_SM(EF_CUDA_SM90)"
	.elftype	@"ET_EXEC"


//--------------------- .nv.info                  --------------------------
	.section	.nv.info,"",@"SHT_CUDA_INFO"
	.align	4


	//----- nvinfo : EIATTR_REGCOUNT
	.align		4
        /*0000*/ 	.byte	0x04, 0x2f
        /*0002*/ 	.short	(.L_3 - .L_2)
	.align		4
.L_2:
        /*0004*/ 	.word	index@(triton_poi_fused__native_batch_norm_legit_no_training_add_relu_21)
        /*0008*/ 	.word	0x00000020


	//----- nvinfo : EIATTR_MIN_STACK_SIZE
	.align		4
.L_3:
        /*000c*/ 	.byte	0x04, 0x12
        /*000e*/ 	.short	(.L_5 - .L_4)
	.align		4
.L_4:
        /*0010*/ 	.word	index@(triton_poi_fused__native_batch_norm_legit_no_training_add_relu_21)
        /*0014*/ 	.word	0x00000000


	//----- nvinfo : EIATTR_FRAME_SIZE
	.align		4
.L_5:
        /*0018*/ 	.byte	0x04, 0x11
        /*001a*/ 	.short	(.L_7 - .L_6)
	.align		4
.L_6:
        /*001c*/ 	.word	index@(triton_poi_fused__native_batch_norm_legit_no_training_add_relu_21)
        /*0020*/ 	.word	0x00000000


	//----- nvinfo : EIATTR_MIN_STACK_SIZE
	.align		4
.L_7:
        /*0024*/ 	.byte	0x04, 0x12
        /*0026*/ 	.short	(.L_9 - .L_8)
	.align		4
.L_8:
        /*0028*/ 	.word	index@(triton_poi_fused__native_batch_norm_legit_no_training_add_relu_21)
        /*002c*/ 	.word	0x00000000
.L_9:


//--------------------- .nv.info.triton_poi_fused__native_batch_norm_legit_no_training_add_relu_21 --------------------------
	.section	.nv.info.triton_poi_fused__native_batch_norm_legit_no_training_add_relu_21,"",@"SHT_CUDA_INFO"
	.sectionflags	@""
	.align	4


	//----- nvinfo : EIATTR_CUDA_API_VERSION
	.align		4
        /*0000*/ 	.byte	0x04, 0x37
        /*0002*/ 	.short	(.L_11 - .L_10)
.L_10:
        /*0004*/ 	.word	0x0000007c


	//----- nvinfo : EIATTR_KPARAM_INFO
	.align		4
.L_11:
        /*0008*/ 	.byte	0x04, 0x17
        /*000a*/ 	.short	(.L_13 - .L_12)
.L_12:
        /*000c*/ 	.word	0x00000000
        /*0010*/ 	.short	0x000b
        /*0012*/ 	.short	0x0058
        /*0014*/ 	.byte	0x00, 0xf0, 0x11, 0x00


	//----- nvinfo : EIATTR_KPARAM_INFO
	.align		4
.L_13:
        /*0018*/ 	.byte	0x04, 0x17
        /*001a*/ 	.short	(.L_15 - .L_14)
.L_14:
        /*001c*/ 	.word	0x00000000
        /*0020*/ 	.short	0x000a
        /*0022*/ 	.short	0x0050
        /*0024*/ 	.byte	0x00, 0xf4, 0x21, 0x00


	//----- nvinfo : EIATTR_KPARAM_INFO
	.align		4
.L_15:
        /*0028*/ 	.byte	0x04, 0x17
        /*002a*/ 	.short	(.L_17 - .L_16)
.L_16:
        /*002c*/ 	.word	0x00000000
        /*0030*/ 	.short	0x0009
        /*0032*/ 	.short	0x0048
        /*0034*/ 	.byte	0x00, 0xf4, 0x21, 0x00


	//----- nvinfo : EIATTR_KPARAM_INFO
	.align		4
.L_17:
        /*0038*/ 	.byte	0x04, 0x17
        /*003a*/ 	.short	(.L_19 - .L_18)
.L_18:
        /*003c*/ 	.word	0x00000000
        /*0040*/ 	.short	0x0008
        /*0042*/ 	.short	0x0040
        /*0044*/ 	.byte	0x00, 0xf4, 0x21, 0x00


	//----- nvinfo : EIATTR_KPARAM_INFO
	.align		4
.L_19:
        /*0048*/ 	.byte	0x04, 0x17
        /*004a*/ 	.short	(.L_21 - .L_20)
.L_20:
        /*004c*/ 	.word	0x00000000
        /*0050*/ 	.short	0x0007
        /*0052*/ 	.short	0x0038
        /*0054*/ 	.byte	0x00, 0xf4, 0x21, 0x00


	//----- nvinfo : EIATTR_KPARAM_INFO
	.align		4
.L_21:
        /*0058*/ 	.byte	0x04, 0x17
        /*005a*/ 	.short	(.L_23 - .L_22)
.L_22:
        /*005c*/ 	.word	0x00000000
        /*0060*/ 	.short	0x0006
        /*0062*/ 	.short	0x0030
        /*0064*/ 	.byte	0x00, 0xf4, 0x21, 0x00


	//----- nvinfo : EIATTR_KPARAM_INFO
	.align		4
.L_23:
        /*0068*/ 	.byte	0x04, 0x17
        /*006a*/ 	.short	(.L_25 - .L_24)
.L_24:
        /*006c*/ 	.word	0x00000000
        /*0070*/ 	.short	0x0005
        /*0072*/ 	.short	0x0028
        /*0074*/ 	.byte	0x00, 0xf4, 0x21, 0x00


	//----- nvinfo : EIATTR_KPARAM_INFO
	.align		4
.L_25:
        /*0078*/ 	.byte	0x04, 0x17
        /*007a*/ 	.short	(.L_27 - .L_26)
.L_26:
        /*007c*/ 	.word	0x00000000
        /*0080*/ 	.short	0x0004
        /*0082*/ 	.short	0x0020
        /*0084*/ 	.byte	0x00, 0xf4, 0x21, 0x00


	//----- nvinfo : EIATTR_KPARAM_INFO
	.align		4
.L_27:
        /*0088*/ 	.byte	0x04, 0x17
        /*008a*/ 	.short	(.L_29 - .L_28)
.L_28:
        /*008c*/ 	.word	0x00000000
        /*0090*/ 	.short	0x0003
        /*0092*/ 	.short	0x0018
        /*0094*/ 	.byte	0x00, 0xf4, 0x21, 0x00


	//----- nvinfo : EIATTR_KPARAM_INFO
	.align		4
.L_29:
        /*0098*/ 	.byte	0x04, 0x17
        /*009a*/ 	.short	(.L_31 - .L_30)
.L_30:
        /*009c*/ 	.word	0x00000000
        /*00a0*/ 	.short	0x0002
        /*00a2*/ 	.short	0x0010
        /*00a4*/ 	.byte	0x00, 0xf4, 0x21, 0x00


	//----- nvinfo : EIATTR_KPARAM_INFO
	.align		4
.L_31:
        /*00a8*/ 	.byte	0x04, 0x17
        /*00aa*/ 	.short	(.L_33 - .L_32)
.L_32:
        /*00ac*/ 	.word	0x00000000
        /*00b0*/ 	.short	0x0001
        /*00b2*/ 	.short	0x0008
        /*00b4*/ 	.byte	0x00, 0xf4, 0x21, 0x00


	//----- nvinfo : EIATTR_KPARAM_INFO
	.align		4
.L_33:
        /*00b8*/ 	.byte	0x04, 0x17
        /*00ba*/ 	.short	(.L_35 - .L_34)
.L_34:
        /*00bc*/ 	.word	0x00000000
        /*00c0*/ 	.short	0x0000
        /*00c2*/ 	.short	0x0000
        /*00c4*/ 	.byte	0x00, 0xf4, 0x21, 0x00


	//----- nvinfo : EIATTR_SPARSE_MMA_MASK
	.align		4
.L_35:
        /*00c8*/ 	.byte	0x03, 0x50
        /*00ca*/ 	.short	0x0000


	//----- nvinfo : EIATTR_MAXREG_COUNT
	.align		4
        /*00cc*/ 	.byte	0x03, 0x1b
        /*00ce*/ 	.short	0x00ff


	//----- nvinfo : EIATTR_EXIT_INSTR_OFFSETS
	.align		4
        /*00d0*/ 	.byte	0x04, 0x1c
        /*00d2*/ 	.short	(.L_37 - .L_36)


	//   ....[0]....
.L_36:
        /*00d4*/ 	.word	0x00000680


	//----- nvinfo : EIATTR_REQNTID
	.align		4
.L_37:
        /*00d8*/ 	.byte	0x04, 0x10
        /*00da*/ 	.short	(.L_39 - .L_38)
.L_38:
        /*00dc*/ 	.word	0x00000080
        /*00e0*/ 	.word	0x00000001
        /*00e4*/ 	.word	0x00000001


	//----- nvinfo : EIATTR_CBANK_PARAM_SIZE
	.align		4
.L_39:
        /*00e8*/ 	.byte	0x03, 0x19
        /*00ea*/ 	.short	0x005c


	//----- nvinfo : EIATTR_PARAM_CBANK
	.align		4
        /*00ec*/ 	.byte	0x04, 0x0a
        /*00ee*/ 	.short	(.L_41 - .L_40)
	.align		4
.L_40:
        /*00f0*/ 	.word	index@(.nv.constant0.triton_poi_fused__native_batch_norm_legit_no_training_add_relu_21)
        /*00f4*/ 	.short	0x0210
        /*00f6*/ 	.short	0x005c


	//----- nvinfo : EIATTR_SW_WAR
	.align		4
.L_41:
        /*00f8*/ 	.byte	0x04, 0x36
        /*00fa*/ 	.short	(.L_43 - .L_42)
.L_42:
        /*00fc*/ 	.word	0x00000008
.L_43:


//--------------------- .nv.callgraph             --------------------------
	.section	.nv.callgraph,"",@"SHT_CUDA_CALLGRAPH"
	.align	4
	.sectionentsize	8
	.align		4
        /*0000*/ 	.word	0x00000000
	.align		4
        /*0004*/ 	.word	0xffffffff
	.align		4
        /*0008*/ 	.word	0x00000000
	.align		4
        /*000c*/ 	.word	0xfffffffe
	.align		4
        /*0010*/ 	.word	0x00000000
	.align		4
        /*0014*/ 	.word	0xfffffffd
	.align		4
        /*0018*/ 	.word	0x00000000
	.align		4
        /*001c*/ 	.word	0xfffffffc


//--------------------- .nv.constant4             --------------------------
	.section	.nv.constant4,"a",@progbits
	.align	8
	.align		8
.nv.constant4:
        /*0000*/ 	.dword	_$_str
	.align		8
        /*0008*/ 	.dword	_$_str_$_2


//--------------------- .text.triton_poi_fused__native_batch_norm_legit_no_training_add_relu_21 --------------------------
	.section	.text.triton_poi_fused__native_batch_norm_legit_no_training_add_relu_21,"ax",@progbits
	.align	128
        .global         triton_poi_fused__native_batch_norm_legit_no_training_add_relu_21
        .type           triton_poi_fused__native_batch_norm_legit_no_training_add_relu_21,@function
        .size           triton_poi_fused__native_batch_norm_legit_no_training_add_relu_21,(.L_x_1 - triton_poi_fused__native_batch_norm_legit_no_training_add_relu_21)
        .other          triton_poi_fused__native_batch_norm_legit_no_training_add_relu_21,@"STO_CUDA_ENTRY STV_DEFAULT"
triton_poi_fused__native_batch_norm_legit_no_training_add_relu_21:
.text.triton_poi_fused__native_batch_norm_legit_no_training_add_relu_21:
[----:B------:R-:W-:Y:S01]  /*0000*/  LDC R1, c[0x0][0x28] ;  /* 0x00000a00ff017b82 */ /* 0x000fe20000000800 */
[----:B------:R-:W1:Y:S07]  /*0010*/  S2R R0, SR_TID.X ;  /* 0x0000000000007919 */ /* 0x000e6e0000002100 */
[----:B------:R-:W2:Y:S01]  /*0020*/  LDC.64 R6, c[0x0][0x228] ;  /* 0x00008a00ff067b82 */ /* 0x000ea20000000a00 */
[----:B------:R-:W-:Y:S01]  /*0030*/  ULDC.64 UR4, c[0x0][0x208] ;  /* 0x0000820000047ab9 */ /* 0x000fe20000000a00 */
[----:B------:R-:W3:Y:S06]  /*0040*/  S2R R5, SR_CTAID.X ;  /* 0x0000000000057919 */ /* 0x000eec0000002500 */
[----:B------:R-:W4:Y:S08]  /*0050*/  LDC.64 R12, c[0x0][0x218] ;  /* 0x00008600ff0c7b82 */ /* 0x000f300000000a00 */
[----:B------:R-:W5:Y:S08]  /*0060*/  LDC.64 R14, c[0x0][0x240] ;  /* 0x00009000ff0e7b82 */ /* 0x000f700000000a00 */
[----:B------:R-:W4:Y:S01]  /*0070*/  LDC.64 R16, c[0x0][0x220] ;  /* 0x00008800ff107b82 */ /* 0x000f220000000a00 */
[----:B-1----:R-:W-:-:S07]  /*0080*/  SHF.L.U32 R0, R0, 0x1, RZ ;  /* 0x0000000100007819 */ /* 0x002fce00000006ff */
[----:B------:R-:W1:Y:S01]  /*0090*/  LDC.64 R18, c[0x0][0x248] ;  /* 0x00009200ff127b82 */ /* 0x000e620000000a00 */
[----:B---3--:R-:W-:Y:S02]  /*00a0*/  SHF.R.S32.HI R3, RZ, 0x17, R5 ;  /* 0x00000017ff037819 */ /* 0x008fe40000011405 */
[----:B------:R-:W-:Y:S02]  /*00b0*/  LOP3.LUT R0, R0, 0xfe, RZ, 0xc0, !PT ;  /* 0x000000fe00007812 */ /* 0x000fe400078ec0ff */
[----:B------:R-:W-:-:S03]  /*00c0*/  SGXT R3, R3, 0x1 ;  /* 0x000000010303781a */ /* 0x000fc60000000200 */
[----:B------:R-:W3:Y:S01]  /*00d0*/  LDC.64 R8, c[0x0][0x238] ;  /* 0x00008e00ff087b82 */ /* 0x000ee20000000a00 */
[----:B------:R-:W-:-:S04]  /*00e0*/  LEA R0, R5, R0, 0x8 ;  /* 0x0000000005007211 */ /* 0x000fc800078e40ff */
[----:B------:R-:W-:-:S03]  /*00f0*/  LEA.HI R4, R3, R0, RZ, 0xb ;  /* 0x0000000003047211 */ /* 0x000fc600078f58ff */
[----:B------:R-:W1:Y:S01]  /*0100*/  LDC.64 R2, c[0x0][0x250] ;  /* 0x00009400ff027b82 */ /* 0x000e620000000a00 */
[----:B------:R-:W-:-:S04]  /*0110*/  LOP3.LUT R21, R4, 0xfffff800, RZ, 0xc0, !PT ;  /* 0xfffff80004157812 */ /* 0x000fc800078ec0ff */
[----:B------:R-:W-:-:S03]  /*0120*/  IADD3 R21, R0, -R21, RZ ;  /* 0x8000001500157210 */ /* 0x000fc60007ffe0ff */
[----:B------:R-:W3:Y:S02]  /*0130*/  LDC.64 R22, c[0x0][0x230] ;  /* 0x00008c00ff167b82 */ /* 0x000ee40000000a00 */
[----:B--2---:R-:W-:-:S06]  /*0140*/  IMAD.WIDE R6, R21, 0x4, R6 ;  /* 0x0000000415067825 */ /* 0x004fcc00078e0206 */
[----:B------:R-:W2:Y:S01]  /*0150*/  LDG.E.EL.64 R6, desc[UR4][R6.64] ;  /* 0x0000000406067981 */ /* 0x000ea2000c2e1b00 */
[----:B------:R-:W3:Y:S01]  /*0160*/  LDC.64 R10, c[0x0][0x258] ;  /* 0x00009600ff0a7b82 */ /* 0x000ee20000000a00 */
[----:B01----:R-:W-:-:S07]  /*0170*/  IMAD.WIDE R2, R21, 0x4, R2 ;  /* 0x0000000415027825 */ /* 0x003fce00078e0202 */
[----:B------:R-:W0:Y:S01]  /*0180*/  LDC.64 R4, c[0x0][0x260] ;  /* 0x00009800ff047b82 */ /* 0x000e220000000a00 */
[----:B------:R-:W2:Y:S01]  /*0190*/  LDG.E.EL.64 R2, desc[UR4][R2.64] ;  /* 0x0000000402027981 */ /* 0x000ea2000c2e1b00 */
[----:B----4-:R-:W-:-:S04]  /*01a0*/  IMAD.WIDE R12, R0, 0x4, R12 ;  /* 0x00000004000c7825 */ /* 0x010fc800078e020c */
[----:B-----5:R-:W-:Y:S02]  /*01b0*/  IMAD.WIDE R14, R0, 0x4, R14 ;  /* 0x00000004000e7825 */ /* 0x020fe400078e020e */
[----:B------:R-:W4:Y:S02]  /*01c0*/  LDG.E.64 R12, desc[UR4][R12.64] ;  /* 0x000000040c0c7981 */ /* 0x000f24000c1e1b00 */
[C---:B------:R-:W-:Y:S02]  /*01d0*/  IMAD.WIDE R16, R21.reuse, 0x4, R16 ;  /* 0x0000000415107825 */ /* 0x040fe400078e0210 */
[----:B------:R-:W5:Y:S02]  /*01e0*/  LDG.E.64 R14, desc[UR4][R14.64] ;  /* 0x000000040e0e7981 */ /* 0x000f64000c1e1b00 */
[C---:B------:R-:W-:Y:S02]  /*01f0*/  IMAD.WIDE R18, R21.reuse, 0x4, R18 ;  /* 0x0000000415127825 */ /* 0x040fe400078e0212 */
[----:B------:R-:W4:Y:S02]  /*0200*/  LDG.E.EL.64 R16, desc[UR4][R16.64] ;  /* 0x0000000410107981 */ /* 0x000f24000c2e1b00 */
[----:B---3--:R-:W-:-:S02]  /*0210*/  IMAD.WIDE R24, R21, 0x4, R8 ;  /* 0x0000000415187825 */ /* 0x008fc400078e0208 */
[----:B------:R-:W5:Y:S02]  /*0220*/  LDG.E.EL.64 R18, desc[UR4][R18.64] ;  /* 0x0000000412127981 */ /* 0x000f64000c2e1b00 */
[----:B------:R-:W-:-:S04]  /*0230*/  IMAD.WIDE R22, R21, 0x4, R22 ;  /* 0x0000000415167825 */ /* 0x000fc800078e0216 */
[C---:B------:R-:W-:Y:S02]  /*0240*/  IMAD.WIDE R10, R21.reuse, 0x4, R10 ;  /* 0x00000004150a7825 */ /* 0x040fe400078e020a */
[----:B------:R-:W3:Y:S02]  /*0250*/  LDG.E.EL.64 R22, desc[UR4][R22.64] ;  /* 0x0000000416167981 */ /* 0x000ee4000c2e1b00 */
[----:B0-----:R-:W-:Y:S02]  /*0260*/  IMAD.WIDE R8, R21, 0x4, R4 ;  /* 0x0000000415087825 */ /* 0x001fe400078e0204 */
[----:B------:R0:W3:Y:S04]  /*0270*/  LDG.E.EL.64 R4, desc[UR4][R24.64] ;  /* 0x0000000418047981 */ /* 0x0000e8000c2e1b00 */
[----:B------:R-:W3:Y:S04]  /*0280*/  LDG.E.EL.64 R10, desc[UR4][R10.64] ;  /* 0x000000040a0a7981 */ /* 0x000ee8000c2e1b00 */
[----:B------:R-:W3:Y:S01]  /*0290*/  LDG.E.EL.64 R8, desc[UR4][R8.64] ;  /* 0x0000000408087981 */ /* 0x000ee2000c2e1b00 */
[----:B--2---:R-:W-:Y:S01]  /*02a0*/  FADD R6, R6, 9.9999997473787516356e-06 ;  /* 0x3727c5ac06067421 */ /* 0x004fe20000000000 */
[----:B------:R-:W-:-:S05]  /*02b0*/  FADD R7, R7, 9.9999997473787516356e-06 ;  /* 0x3727c5ac07077421 */ /* 0x000fca0000000000 */
[----:B------:R-:W1:Y:S01]  /*02c0*/  MUFU.SQRT R6, R6 ;  /* 0x0000000600067308 */ /* 0x000e620000002000 */
[----:B------:R-:W-:Y:S01]  /*02d0*/  FADD R20, R2, 9.9999997473787516356e-06 ;  /* 0x3727c5ac02147421 */ /* 0x000fe20000000000 */
[----:B------:R-:W-:-:S06]  /*02e0*/  FADD R3, R3, 9.9999997473787516356e-06 ;  /* 0x3727c5ac03037421 */ /* 0x000fcc0000000000 */
[----:B------:R-:W2:Y:S08]  /*02f0*/  MUFU.SQRT R21, R7 ;  /* 0x0000000700157308 */ /* 0x000eb00000002000 */
[----:B------:R-:W4:Y:S01]  /*0300*/  MUFU.SQRT R26, R20 ;  /* 0x00000014001a7308 */ /* 0x000f220000002000 */
[----:B-1----:R-:W-:-:S07]  /*0310*/  FSETP.GT.AND P6, PT, R6, 8.50705917302346158658e+37, PT ;  /* 0x7e8000000600780b */ /* 0x002fce0003fc4000 */
[----:B0-----:R-:W0:Y:S01]  /*0320*/  MUFU.SQRT R25, R3 ;  /* 0x0000000300197308 */ /* 0x001e220000002000 */
[----:B------:R-:W-:Y:S01]  /*0330*/  HFMA2.MMA R2, -RZ, RZ, 1.625, 0 ;  /* 0x3e800000ff027435 */ /* 0x000fe200000001ff */
[----:B------:R-:W-:Y:S02]  /*0340*/  FSETP.GEU.AND P5, PT, R6, 1.175494350822287508e-38, PT ;  /* 0x008000000600780b */ /* 0x000fe40003fae000 */
[C---:B--2---:R-:W-:Y:S02]  /*0350*/  FSETP.GT.AND P4, PT, R21.reuse, 8.50705917302346158658e+37, PT ;  /* 0x7e8000001500780b */ /* 0x044fe40003f84000 */
[C---:B----4-:R-:W-:Y:S02]  /*0360*/  FSETP.GT.AND P3, PT, R26.reuse, 8.50705917302346158658e+37, PT ;  /* 0x7e8000001a00780b */ /* 0x050fe40003f64000 */
[----:B------:R-:W-:Y:S01]  /*0370*/  FSETP.GEU.AND P0, PT, R26, 1.175494350822287508e-38, PT ;  /* 0x008000001a00780b */ /* 0x000fe20003f0e000 */
[----:B------:R-:W-:Y:S01]  /*0380*/  @P6 FMUL R6, R6, 0.25 ;  /* 0x3e80000006066820 */ /* 0x000fe20000400000 */
[----:B------:R-:W-:-:S02]  /*0390*/  FSETP.GEU.AND P2, PT, R21, 1.175494350822287508e-38, PT ;  /* 0x008000001500780b */ /* 0x000fc40003f4e000 */
[C---:B0-----:R-:W-:Y:S02]  /*03a0*/  FSETP.GT.AND P1, PT, R25.reuse, 8.50705917302346158658e+37, PT ;  /* 0x7e8000001900780b */ /* 0x041fe40003f24000 */
[----:B------:R-:W-:Y:S02]  /*03b0*/  FSEL R3, R2, 1, P6 ;  /* 0x3f80000002037808 */ /* 0x000fe40003000000 */
[----:B------:R-:W-:Y:S01]  /*03c0*/  FSETP.GEU.AND P6, PT, R25, 1.175494350822287508e-38, PT ;  /* 0x008000001900780b */ /* 0x000fe20003fce000 */
[----:B------:R-:W-:Y:S02]  /*03d0*/  @!P5 FMUL R6, R6, 16777216 ;  /* 0x4b8000000606d820 */ /* 0x000fe40000400000 */
[----:B------:R-:W-:Y:S01]  /*03e0*/  @P3 FMUL R26, R26, 0.25 ;  /* 0x3e8000001a1a3820 */ /* 0x000fe20000400000 */
[----:B------:R-:W-:Y:S01]  /*03f0*/  @P4 FMUL R21, R21, 0.25 ;  /* 0x3e80000015154820 */ /* 0x000fe20000400000 */
[----:B------:R-:W0:Y:S02]  /*0400*/  MUFU.RCP R20, R6 ;  /* 0x0000000600147308 */ /* 0x000e240000001000 */
[----:B------:R-:W-:Y:S01]  /*0410*/  @!P0 FMUL R26, R26, 16777216 ;  /* 0x4b8000001a1a8820 */ /* 0x000fe20000400000 */
[----:B------:R-:W-:Y:S01]  /*0420*/  @!P2 FMUL R21, R21, 16777216 ;  /* 0x4b8000001515a820 */ /* 0x000fe20000400000 */
[----:B------:R-:W-:-:S04]  /*0430*/  @P1 FMUL R25, R25, 0.25 ;  /* 0x3e80000019191820 */ /* 0x000fc80000400000 */
[----:B------:R-:W-:Y:S01]  /*0440*/  @!P6 FMUL R25, R25, 16777216 ;  /* 0x4b8000001919e820 */ /* 0x000fe20000400000 */
[----:B------:R-:W1:Y:S01]  /*0450*/  MUFU.RCP R7, R26 ;  /* 0x0000001a00077308 */ /* 0x000e620000001000 */
[----:B------:R-:W-:Y:S01]  /*0460*/  @!P5 FMUL R3, R3, 16777216 ;  /* 0x4b8000000303d820 */ /* 0x000fe20000400000 */
[----:B------:R-:W-:-:S06]  /*0470*/  FSEL R28, R2, 1, P3 ;  /* 0x3f800000021c7808 */ /* 0x000fcc0001800000 */
[----:B------:R-:W2:Y:S01]  /*0480*/  MUFU.RCP R21, R21 ;  /* 0x0000001500157308 */ /* 0x000ea20000001000 */
[----:B------:R-:W-:-:S07]  /*0490*/  FSEL R24, R2, 1, P4 ;  /* 0x3f80000002187808 */ /* 0x000fce0002000000 */
[----:B------:R-:W4:Y:S01]  /*04a0*/  MUFU.RCP R6, R25 ;  /* 0x0000001900067308 */ /* 0x000f220000001000 */
[----:B------:R-:W-:Y:S01]  /*04b0*/  FSEL R27, R2, 1, P1 ;  /* 0x3f800000021b7808 */ /* 0x000fe20000800000 */
[----:B0-----:R-:W-:Y:S01]  /*04c0*/  FMUL R20, R20, R3 ;  /* 0x0000000314147220 */ /* 0x001fe20000400000 */
[----:B------:R-:W-:Y:S01]  /*04d0*/  @!P0 FMUL R28, R28, 16777216 ;  /* 0x4b8000001c1c8820 */ /* 0x000fe20000400000 */
[----:B------:R-:W0:Y:S01]  /*04e0*/  LDC.64 R2, c[0x0][0x210] ;  /* 0x00008400ff027b82 */ /* 0x000e220000000a00 */
[----:B------:R-:W-:Y:S01]  /*04f0*/  @!P2 FMUL R24, R24, 16777216 ;  /* 0x4b8000001818a820 */ /* 0x000fe20000400000 */
[----:B------:R-:W-:Y:S01]  /*0500*/  @!P6 FMUL R27, R27, 16777216 ;  /* 0x4b8000001b1be820 */ /* 0x000fe20000400000 */
[----:B-1----:R-:W-:Y:S01]  /*0510*/  FMUL R7, R7, R28 ;  /* 0x0000001c07077220 */ /* 0x002fe20000400000 */
[----:B------:R-:W-:Y:S01]  /*0520*/  FADD R29, R12, -R16 ;  /* 0x800000100c1d7221 */ /* 0x000fe20000000000 */
[----:B-----5:R-:W-:Y:S01]  /*0530*/  FADD R14, R14, -R18 ;  /* 0x800000120e0e7221 */ /* 0x020fe20000000000 */
[----:B--2---:R-:W-:Y:S01]  /*0540*/  FMUL R21, R21, R24 ;  /* 0x0000001815157220 */ /* 0x004fe20000400000 */
[----:B------:R-:W-:Y:S01]  /*0550*/  FADD R12, R13, -R17 ;  /* 0x800000110d0c7221 */ /* 0x000fe20000000000 */
[----:B------:R-:W-:Y:S01]  /*0560*/  FADD R15, R15, -R19 ;  /* 0x800000130f0f7221 */ /* 0x000fe20000000000 */
[----:B------:R-:W-:Y:S01]  /*0570*/  FMUL R29, R20, R29 ;  /* 0x0000001d141d7220 */ /* 0x000fe20000400000 */
[----:B------:R-:W-:Y:S01]  /*0580*/  FMUL R7, R7, R14 ;  /* 0x0000000e07077220 */ /* 0x000fe20000400000 */
[----:B----4-:R-:W-:Y:S01]  /*0590*/  FMUL R6, R6, R27 ;  /* 0x0000001b06067220 */ /* 0x010fe20000400000 */
[----:B------:R-:W-:Y:S01]  /*05a0*/  FMUL R12, R21, R12 ;  /* 0x0000000c150c7220 */ /* 0x000fe20000400000 */
[----:B---3--:R-:W-:Y:S01]  /*05b0*/  FFMA R4, R22, R29, R4 ;  /* 0x0000001d16047223 */ /* 0x008fe20000000004 */
[----:B------:R-:W-:Y:S01]  /*05c0*/  FFMA R7, R10, R7, R8 ;  /* 0x000000070a077223 */ /* 0x000fe20000000008 */
[----:B------:R-:W-:Y:S01]  /*05d0*/  FMUL R6, R6, R15 ;  /* 0x0000000f06067220 */ /* 0x000fe20000400000 */
[----:B------:R-:W-:-:S03]  /*05e0*/  FFMA R5, R23, R12, R5 ;  /* 0x0000000c17057223 */ /* 0x000fc60000000005 */
[----:B------:R-:W-:Y:S01]  /*05f0*/  FFMA R6, R11, R6, R9 ;  /* 0x000000060b067223 */ /* 0x000fe20000000009 */
[C---:B------:R-:W-:Y:S01]  /*0600*/  FSETP.GEU.AND P0, PT, R4.reuse, -R7, PT ;  /* 0x800000070400720b */ /* 0x040fe20003f0e000 */
[----:B------:R-:W-:Y:S02]  /*0610*/  FADD R4, R4, R7 ;  /* 0x0000000704047221 */ /* 0x000fe40000000000 */
[C---:B------:R-:W-:Y:S01]  /*0620*/  FADD R7, R5.reuse, R6 ;  /* 0x0000000605077221 */ /* 0x040fe20000000000 */
[----:B------:R-:W-:Y:S01]  /*0630*/  FSETP.GEU.AND P1, PT, R5, -R6, PT ;  /* 0x800000060500720b */ /* 0x000fe20003f2e000 */
[----:B0-----:R-:W-:Y:S01]  /*0640*/  IMAD.WIDE R2, R0, 0x4, R2 ;  /* 0x0000000400027825 */ /* 0x001fe200078e0202 */
[----:B------:R-:W-:Y:S02]  /*0650*/  FSEL R4, R4, RZ, P0 ;  /* 0x000000ff04047208 */ /* 0x000fe40000000000 */
[----:B------:R-:W-:-:S05]  /*0660*/  FSEL R5, R7, RZ, P1 ;  /* 0x000000ff07057208 */ /* 0x000fca0000800000 */
[----:B------:R-:W-:Y:S01]  /*0670*/  STG.E.64 desc[UR4][R2.64], R4 ;  /* 0x0000000402007986 */ /* 0x000fe2000c101b04 */
[----:B------:R-:W-:Y:S05]  /*0680*/  EXIT ;  /* 0x000000000000794d */ /* 0x000fea0003800000 */
.L_x_0:
[----:B------:R-:W-:-:S00]  /*0690*/  BRA `(.L_x_0) ;  /* 0xfffffffc00fc7947 */ /* 0x000fc0000383ffff */
[----:B------:R-:W-:-:S00]  /*06a0*/  NOP ;  /* 0x0000000000007918 */ /* 0x000fc00000000000 */
        /* <DEDUP_REMOVED lines=13> */
.L_x_1:


//--------------------- .nv.global.init           --------------------------
	.section	.nv.global.init,"aw",@progbits
.nv.global.init:
	.type		_$_str,@object
	.size		_$_str,(_$_str_$_2 - _$_str)
_$_str:
        /*0000*/ 	.byte	0x5f, 0x5f, 0x43, 0x55, 0x44, 0x41, 0x5f, 0x46, 0x54, 0x5a, 0x00
	.type		_$_str_$_2,@object
	.size		_$_str_$_2,(.L_1 - _$_str_$_2)
_$_str_$_2:
        /*000b*/ 	.byte	0x5f, 0x5f, 0x43, 0x55, 0x44, 0x41, 0x5f, 0x50, 0x52, 0x45, 0x43, 0x5f, 0x53, 0x51, 0x52, 0x54
        /*001b*/ 	.byte	0x00
.L_1:


//--------------------- .nv.constant0.triton_poi_fused__native_batch_norm_legit_no_training_add_relu_21 --------------------------
	.section	.nv.constant0.triton_poi_fused__native_batch_norm_legit_no_training_add_relu_21,"a",@progbits
	.sectionflags	@""
	.align	4
.nv.constant0.triton_poi_fused__native_batch_norm_legit_no_training_add_relu_21:
	.zero		620
